	.headerflags	@"EF_CUDA_TEXMODE_UNIFIED EF_CUDA_64BIT_ADDRESS EF_CUDA_ACCELERATORS EF_CUDA_SM90 EF_CUDA_VIRTUAL_SM(EF_CUDA_SM90)"
	.elftype	@"ET_EXEC"


//--------------------- .nv.info                  --------------------------
	.section	.nv.info,"",@"SHT_CUDA_INFO"
	.align	4


	//----- nvinfo : EIATTR_REGCOUNT
	.align		4
        /*0000*/ 	.byte	0x04, 0x2f
        /*0002*/ 	.short	(.L_1 - .L_0)
	.align		4
.L_0:
        /*0004*/ 	.word	index@(triton_poi_fused_max_pool2d_with_indices_7)
        /*0008*/ 	.word	0x0000001a


	//----- nvinfo : EIATTR_MIN_STACK_SIZE
	.align		4
.L_1:
        /*000c*/ 	.byte	0x04, 0x12
        /*000e*/ 	.short	(.L_3 - .L_2)
	.align		4
.L_2:
        /*0010*/ 	.word	index@(triton_poi_fused_max_pool2d_with_indices_7)
        /*0014*/ 	.word	0x00000000


	//----- nvinfo : EIATTR_FRAME_SIZE
	.align		4
.L_3:
        /*0018*/ 	.byte	0x04, 0x11
        /*001a*/ 	.short	(.L_5 - .L_4)
	.align		4
.L_4:
        /*001c*/ 	.word	index@(triton_poi_fused_max_pool2d_with_indices_7)
        /*0020*/ 	.word	0x00000000


	//----- nvinfo : EIATTR_MIN_STACK_SIZE
	.align		4
.L_5:
        /*0024*/ 	.byte	0x04, 0x12
        /*0026*/ 	.short	(.L_7 - .L_6)
	.align		4
.L_6:
        /*0028*/ 	.word	index@(triton_poi_fused_max_pool2d_with_indices_7)
        /*002c*/ 	.word	0x00000000
.L_7:


//--------------------- .nv.info.triton_poi_fused_max_pool2d_with_indices_7 --------------------------
	.section	.nv.info.triton_poi_fused_max_pool2d_with_indices_7,"",@"SHT_CUDA_INFO"
	.sectionflags	@""
	.align	4


	//----- nvinfo : EIATTR_CUDA_API_VERSION
	.align		4
        /*0000*/ 	.byte	0x04, 0x37
        /*0002*/ 	.short	(.L_9 - .L_8)
.L_8:
        /*0004*/ 	.word	0x0000007c


	//----- nvinfo : EIATTR_KPARAM_INFO
	.align		4
.L_9:
        /*0008*/ 	.byte	0x04, 0x17
        /*000a*/ 	.short	(.L_11 - .L_10)
.L_10:
        /*000c*/ 	.word	0x00000000
        /*0010*/ 	.short	0x0003
        /*0012*/ 	.short	0x0018
        /*0014*/ 	.byte	0x00, 0xf0, 0x11, 0x00


	//----- nvinfo : EIATTR_KPARAM_INFO
	.align		4
.L_11:
        /*0018*/ 	.byte	0x04, 0x17
        /*001a*/ 	.short	(.L_13 - .L_12)
.L_12:
        /*001c*/ 	.word	0x00000000
        /*0020*/ 	.short	0x0002
        /*0022*/ 	.short	0x0010
        /*0024*/ 	.byte	0x00, 0xf4, 0x21, 0x00


	//----- nvinfo : EIATTR_KPARAM_INFO
	.align		4
.L_13:
        /*0028*/ 	.byte	0x04, 0x17
        /*002a*/ 	.short	(.L_15 - .L_14)
.L_14:
        /*002c*/ 	.word	0x00000000
        /*0030*/ 	.short	0x0001
        /*0032*/ 	.short	0x0008
        /*0034*/ 	.byte	0x00, 0xf4, 0x21, 0x00


	//----- nvinfo : EIATTR_KPARAM_INFO
	.align		4
.L_15:
        /*0038*/ 	.byte	0x04, 0x17
        /*003a*/ 	.short	(.L_17 - .L_16)
.L_16:
        /*003c*/ 	.word	0x00000000
        /*0040*/ 	.short	0x0000
        /*0042*/ 	.short	0x0000
        /*0044*/ 	.byte	0x00, 0xf4, 0x21, 0x00


	//----- nvinfo : EIATTR_SPARSE_MMA_MASK
	.align		4
.L_17:
        /*0048*/ 	.byte	0x03, 0x50
        /*004a*/ 	.short	0x0000


	//----- nvinfo : EIATTR_MAXREG_COUNT
	.align		4
        /*004c*/ 	.byte	0x03, 0x1b
        /*004e*/ 	.short	0x00ff


	//----- nvinfo : EIATTR_EXIT_INSTR_OFFSETS
	.align		4
        /*0050*/ 	.byte	0x04, 0x1c
        /*0052*/ 	.short	(.L_19 - .L_18)


	//   ....[0]....
.L_18:
        /*0054*/ 	.word	0x00000ad0


	//----- nvinfo : EIATTR_REQNTID
	.align		4
.L_19:
        /*0058*/ 	.byte	0x04, 0x10
        /*005a*/ 	.short	(.L_21 - .L_20)
.L_20:
        /*005c*/ 	.word	0x00000080
        /*0060*/ 	.word	0x00000001
        /*0064*/ 	.word	0x00000001


	//----- nvinfo : EIATTR_CBANK_PARAM_SIZE
	.align		4
.L_21:
        /*0068*/ 	.byte	0x03, 0x19
        /*006a*/ 	.short	0x001c


	//----- nvinfo : EIATTR_PARAM_CBANK
	.align		4
        /*006c*/ 	.byte	0x04, 0x0a
        /*006e*/ 	.short	(.L_23 - .L_22)
	.align		4
.L_22:
        /*0070*/ 	.word	index@(.nv.constant0.triton_poi_fused_max_pool2d_with_indices_7)
        /*0074*/ 	.short	0x0210
        /*0076*/ 	.short	0x001c


	//----- nvinfo : EIATTR_SW_WAR
	.align		4
.L_23:
        /*0078*/ 	.byte	0x04, 0x36
        /*007a*/ 	.short	(.L_25 - .L_24)
.L_24:
        /*007c*/ 	.word	0x00000008
.L_25:


//--------------------- .nv.callgraph             --------------------------
	.section	.nv.callgraph,"",@"SHT_CUDA_CALLGRAPH"
	.align	4
	.sectionentsize	8
	.align		4
        /*0000*/ 	.word	0x00000000
	.align		4
        /*0004*/ 	.word	0xffffffff
	.align		4
        /*0008*/ 	.word	0x00000000
	.align		4
        /*000c*/ 	.word	0xfffffffe
	.align		4
        /*0010*/ 	.word	0x00000000
	.align		4
        /*0014*/ 	.word	0xfffffffd
	.align		4
        /*0018*/ 	.word	0x00000000
	.align		4
        /*001c*/ 	.word	0xfffffffc


//--------------------- .text.triton_poi_fused_max_pool2d_with_indices_7 --------------------------
	.section	.text.triton_poi_fused_max_pool2d_with_indices_7,"ax",@progbits
	.align	128
        .global         triton_poi_fused_max_pool2d_with_indices_7
        .type           triton_poi_fused_max_pool2d_with_indices_7,@function
        .size           triton_poi_fused_max_pool2d_with_indices_7,(.L_x_1 - triton_poi_fused_max_pool2d_with_indices_7)
        .other          triton_poi_fused_max_pool2d_with_indices_7,@"STO_CUDA_ENTRY STV_DEFAULT"
triton_poi_fused_max_pool2d_with_indices_7:
.text.triton_poi_fused_max_pool2d_with_indices_7:
[----:B------:R-:W-:Y:S01]  /*0000*/  LDC R1, c[0x0][0x28] ;  /* 0x00000a00ff017b82 */ /* 0x000fe20000000800 */
[----:B------:R-:W1:Y:S01]  /*0010*/  S2R R0, SR_TID.X ;  /* 0x0000000000007919 */ /* 0x000e620000002100 */
[----:B------:R-:W-:Y:S01]  /*0020*/  ULDC.64 UR4, c[0x0][0x208] ;  /* 0x0000820000047ab9 */ /* 0x000fe20000000a00 */
[----:B------:R-:W2:Y:S01]  /*0030*/  S2R R5, SR_CTAID.X ;  /* 0x0000000000057919 */ /* 0x000ea20000002500 */
[----:B------:R-:W-:Y:S02]  /*0040*/  CS2R R12, SRZ ;  /* 0x00000000000c7805 */ /* 0x000fe4000001ff00 */
[----:B------:R-:W-:Y:S01]  /*0050*/  CS2R R14, SRZ ;  /* 0x00000000000e7805 */ /* 0x000fe2000001ff00 */
[----:B------:R-:W-:Y:S01]  /*0060*/  ULDC.64 UR6, c[0x0][0x220] ;  /* 0x0000880000067ab9 */ /* 0x000fe20000000a00 */
[----:B-1----:R-:W-:Y:S01]  /*0070*/  IMAD.SHL.U32 R0, R0, 0x2, RZ ;  /* 0x0000000200007824 */ /* 0x002fe200078e00ff */
[----:B--2---:R-:W-:-:S04]  /*0080*/  SHF.R.S32.HI R3, RZ, 0x17, R5 ;  /* 0x00000017ff037819 */ /* 0x004fc80000011405 */
[----:B------:R-:W-:Y:S02]  /*0090*/  LOP3.LUT R0, R0, 0xfe, RZ, 0xc0, !PT ;  /* 0x000000fe00007812 */ /* 0x000fe400078ec0ff */
[----:B------:R-:W-:-:S03]  /*00a0*/  SGXT R3, R3, 0x1 ;  /* 0x000000010303781a */ /* 0x000fc60000000200 */
[----:B------:R-:W-:-:S05]  /*00b0*/  IMAD R0, R5, 0x100, R0 ;  /* 0x0000010005007824 */ /* 0x000fca00078e0200 */
[CC--:B------:R-:W-:Y:S02]  /*00c0*/  LEA.HI R4, R3.reuse, R0.reuse, RZ, 0x6 ;  /* 0x0000000003047211 */ /* 0x0c0fe400078f30ff */
[----:B------:R-:W-:Y:S02]  /*00d0*/  LEA.HI R3, R3, R0, RZ, 0xa ;  /* 0x0000000003037211 */ /* 0x000fe400078f50ff */
[----:B------:R-:W-:Y:S02]  /*00e0*/  SHF.R.S32.HI R7, RZ, 0x6, R4 ;  /* 0x00000006ff077819 */ /* 0x000fe40000011404 */
[----:B------:R-:W-:Y:S02]  /*00f0*/  SHF.R.S32.HI R6, RZ, 0xa, R3 ;  /* 0x0000000aff067819 */ /* 0x000fe40000011403 */
[----:B------:R-:W-:Y:S01]  /*0100*/  LEA.HI R8, R7, R7, RZ, 0x4 ;  /* 0x0000000707087211 */ /* 0x000fe200078f20ff */
[----:B------:R-:W1:Y:S01]  /*0110*/  LDC.64 R2, c[0x0][0x210] ;  /* 0x00008400ff027b82 */ /* 0x000e620000000a00 */
[----:B------:R-:W-:-:S02]  /*0120*/  LEA.HI R9, R6, R6, RZ, 0x4 ;  /* 0x0000000606097211 */ /* 0x000fc400078f20ff */
[----:B------:R-:W-:Y:S02]  /*0130*/  LOP3.LUT R5, R4, 0xffffffc0, RZ, 0xc0, !PT ;  /* 0xffffffc004057812 */ /* 0x000fe400078ec0ff */
[----:B------:R-:W-:Y:S02]  /*0140*/  LOP3.LUT R4, R8, 0xfffffff0, RZ, 0xc0, !PT ;  /* 0xfffffff008047812 */ /* 0x000fe400078ec0ff */
[----:B------:R-:W-:Y:S01]  /*0150*/  LOP3.LUT R9, R9, 0xfffffff0, RZ, 0xc0, !PT ;  /* 0xfffffff009097812 */ /* 0x000fe200078ec0ff */
[----:B------:R-:W-:Y:S02]  /*0160*/  IMAD.IADD R5, R0, 0x1, -R5 ;  /* 0x0000000100057824 */ /* 0x000fe400078e0a05 */
[----:B------:R-:W-:Y:S02]  /*0170*/  IMAD.IADD R4, R7, 0x1, -R4 ;  /* 0x0000000107047824 */ /* 0x000fe400078e0a04 */
[C---:B------:R-:W-:Y:S01]  /*0180*/  IMAD.IADD R11, R6.reuse, 0x1, -R9 ;  /* 0x00000001060b7824 */ /* 0x040fe200078e0a09 */
[----:B------:R-:W-:Y:S01]  /*0190*/  CS2R R8, SRZ ;  /* 0x0000000000087805 */ /* 0x000fe2000001ff00 */
[----:B------:R-:W-:Y:S01]  /*01a0*/  IMAD R5, R6, 0x1000, R5 ;  /* 0x0000100006057824 */ /* 0x000fe200078e0205 */
[----:B------:R-:W-:-:S02]  /*01b0*/  ISETP.GT.AND P0, PT, R4, RZ, PT ;  /* 0x000000ff0400720c */ /* 0x000fc40003f04270 */
[----:B------:R-:W-:Y:S02]  /*01c0*/  CS2R R6, SRZ ;  /* 0x0000000000067805 */ /* 0x000fe4000001ff00 */
[C---:B------:R-:W-:Y:S01]  /*01d0*/  ISETP.GT.AND P1, PT, R11.reuse, RZ, PT ;  /* 0x000000ff0b00720c */ /* 0x040fe20003f24270 */
[C---:B------:R-:W-:Y:S01]  /*01e0*/  IMAD R5, R4.reuse, 0x80, R5 ;  /* 0x0000008004057824 */ /* 0x040fe200078e0205 */
[----:B------:R-:W-:Y:S02]  /*01f0*/  ISETP.GT.AND P2, PT, R11, RZ, P0 ;  /* 0x000000ff0b00720c */ /* 0x000fe40000744270 */
[----:B------:R-:W-:Y:S01]  /*0200*/  ISETP.GT.AND P1, PT, R4, -0x1, P1 ;  /* 0xffffffff0400780c */ /* 0x000fe20000f24270 */
[C---:B------:R-:W-:Y:S02]  /*0210*/  VIADD R17, R5.reuse, 0xfffff7c0 ;  /* 0xfffff7c005117836 */ /* 0x040fe40000000000 */
[----:B------:R-:W-:Y:S02]  /*0220*/  VIADD R19, R5, 0xfffff800 ;  /* 0xfffff80005137836 */ /* 0x000fe40000000000 */
[----:B-1----:R-:W-:-:S04]  /*0230*/  IMAD.WIDE R16, R17, 0x4, R2 ;  /* 0x0000000411107825 */ /* 0x002fc800078e0202 */
[--C-:B------:R-:W-:Y:S02]  /*0240*/  IMAD.WIDE R18, R19, 0x4, R2.reuse ;  /* 0x0000000413127825 */ /* 0x100fe400078e0202 */
[----:B------:R-:W2:Y:S02]  /*0250*/  @P2 LDG.E.64 R6, desc[UR4][R16.64] ;  /* 0x0000000410062981 */ /* 0x000ea4000c1e1b00 */
[----:B------:R-:W-:Y:S02]  /*0260*/  VIADD R21, R5, 0xfffff840 ;  /* 0xfffff84005157836 */ /* 0x000fe40000000000 */
[----:B------:R-:W3:Y:S01]  /*0270*/  @P1 LDG.E.64 R8, desc[UR4][R18.64] ;  /* 0x0000000412081981 */ /* 0x000ee2000c1e1b00 */
[----:B------:R-:W-:Y:S01]  /*0280*/  ISETP.GT.AND P0, PT, R11, -0x1, P0 ;  /* 0xffffffff0b00780c */ /* 0x000fe20000704270 */
[----:B------:R-:W-:-:S04]  /*0290*/  IMAD.WIDE R20, R21, 0x4, R2 ;  /* 0x0000000415147825 */ /* 0x000fc800078e0202 */
[----:B------:R-:W-:Y:S01]  /*02a0*/  VIADD R23, R5, 0xffffffc0 ;  /* 0xffffffc005177836 */ /* 0x000fe20000000000 */
[----:B------:R-:W4:Y:S03]  /*02b0*/  @P1 LDG.E.64 R12, desc[UR4][R20.64] ;  /* 0x00000004140c1981 */ /* 0x000f26000c1e1b00 */
[----:B------:R-:W-:-:S05]  /*02c0*/  IMAD.WIDE R22, R23, 0x4, R2 ;  /* 0x0000000417167825 */ /* 0x000fca00078e0202 */
[----:B------:R-:W5:Y:S01]  /*02d0*/  @P0 LDG.E.64 R14, desc[UR4][R22.64] ;  /* 0x00000004160e0981 */ /* 0x000f62000c1e1b00 */
[----:B------:R-:W-:Y:S02]  /*02e0*/  LOP3.LUT R4, R11, R4, RZ, 0xfc, !PT ;  /* 0x000000040b047212 */ /* 0x000fe400078efcff */
[----:B--2---:R-:W-:Y:S02]  /*02f0*/  SEL R17, R6, 0xff800000, P2 ;  /* 0xff80000006117807 */ /* 0x004fe40001000000 */
[----:B---3--:R-:W-:Y:S02]  /*0300*/  SEL R8, R8, 0xff800000, P1 ;  /* 0xff80000008087807 */ /* 0x008fe40000800000 */
[----:B------:R-:W-:Y:S02]  /*0310*/  SEL R18, R7, 0xff800000, P2 ;  /* 0xff80000007127807 */ /* 0x000fe40001000000 */
[----:B------:R-:W-:Y:S02]  /*0320*/  FSETP.GT.AND P4, PT, R8, R17, PT ;  /* 0x000000110800720b */ /* 0x000fe40003f84000 */
[----:B------:R-:W-:-:S04]  /*0330*/  SEL R9, R9, 0xff800000, P1 ;  /* 0xff80000009097807 */ /* 0x000fc80000800000 */
[----:B------:R-:W-:Y:S02]  /*0340*/  FSETP.GT.AND P6, PT, R9, R18, PT ;  /* 0x000000120900720b */ /* 0x000fe40003fc4000 */
[----:B------:R-:W-:Y:S02]  /*0350*/  FSETP.NAN.AND P2, PT, R8, R8, PT ;  /* 0x000000080800720b */ /* 0x000fe40003f48000 */
[----:B----4-:R-:W-:Y:S02]  /*0360*/  SEL R6, R13, 0xff800000, P1 ;  /* 0xff8000000d067807 */ /* 0x010fe40000800000 */
[----:B------:R-:W-:Y:S02]  /*0370*/  SEL R7, R12, 0xff800000, P1 ;  /* 0xff8000000c077807 */ /* 0x000fe40000800000 */
[----:B------:R-:W-:Y:S02]  /*0380*/  @!P4 SEL R8, R8, R17, P2 ;  /* 0x000000110808c207 */ /* 0x000fe40001000000 */
[----:B------:R-:W-:-:S02]  /*0390*/  FSETP.NAN.AND P2, PT, R6, R6, PT ;  /* 0x000000060600720b */ /* 0x000fc40003f48000 */
[----:B------:R-:W-:Y:S02]  /*03a0*/  FSETP.NAN.AND P1, PT, R9, R9, PT ;  /* 0x000000090900720b */ /* 0x000fe40003f28000 */
[----:B-----5:R-:W-:Y:S02]  /*03b0*/  SEL R15, R15, 0xff800000, P0 ;  /* 0xff8000000f0f7807 */ /* 0x020fe40000000000 */
[----:B------:R-:W-:Y:S02]  /*03c0*/  @!P6 SEL R9, R9, R18, P1 ;  /* 0x000000120909e207 */ /* 0x000fe40000800000 */
[----:B------:R-:W-:Y:S02]  /*03d0*/  P2R R16, PR, RZ, 0x10 ;  /* 0x00000010ff107803 */ /* 0x000fe40000000000 */
[----:B------:R-:W-:Y:S02]  /*03e0*/  FSETP.NAN.AND P1, PT, R15, R15, PT ;  /* 0x0000000f0f00720b */ /* 0x000fe40003f28000 */
[----:B------:R-:W-:-:S02]  /*03f0*/  FSETP.GEU.AND P4, PT, R9, R6, PT ;  /* 0x000000060900720b */ /* 0x000fc40003f8e000 */
[----:B------:R-:W-:Y:S02]  /*0400*/  FSETP.NAN.AND P5, PT, R7, R7, PT ;  /* 0x000000070700720b */ /* 0x000fe40003fa8000 */
[----:B------:R-:W-:Y:S02]  /*0410*/  @!P2 SEL R6, R6, R9, !P4 ;  /* 0x000000090606a207 */ /* 0x000fe40006000000 */
[----:B------:R-:W-:Y:S02]  /*0420*/  P2R R12, PR, RZ, 0x10 ;  /* 0x00000010ff0c7803 */ /* 0x000fe40000000000 */
[----:B------:R-:W-:Y:S02]  /*0430*/  FSETP.GEU.AND P4, PT, R6, R15, PT ;  /* 0x0000000f0600720b */ /* 0x000fe40003f8e000 */
[----:B------:R-:W-:Y:S02]  /*0440*/  SEL R14, R14, 0xff800000, P0 ;  /* 0xff8000000e0e7807 */ /* 0x000fe40000000000 */
[----:B------:R-:W-:-:S02]  /*0450*/  @!P1 SEL R15, R15, R6, !P4 ;  /* 0x000000060f0f9207 */ /* 0x000fc40006000000 */
[----:B------:R-:W-:Y:S02]  /*0460*/  FSETP.NAN.AND P1, PT, R14, R14, PT ;  /* 0x0000000e0e00720b */ /* 0x000fe40003f28000 */
[----:B------:R-:W-:-:S04]  /*0470*/  FSETP.GEU.AND P3, PT, R8, R7, PT ;  /* 0x000000070800720b */ /* 0x000fc80003f6e000 */
[----:B------:R-:W-:-:S04]  /*0480*/  @!P5 SEL R7, R7, R8, !P3 ;  /* 0x000000080707d207 */ /* 0x000fc80005800000 */
[----:B------:R-:W-:-:S04]  /*0490*/  FSETP.GEU.AND P2, PT, R7, R14, PT ;  /* 0x0000000e0700720b */ /* 0x000fc80003f4e000 */
[----:B------:R-:W-:Y:S02]  /*04a0*/  @!P1 SEL R14, R14, R7, !P2 ;  /* 0x000000070e0e9207 */ /* 0x000fe40005000000 */
[----:B------:R-:W-:Y:S02]  /*04b0*/  ISETP.GT.AND P1, PT, R4, -0x1, PT ;  /* 0xffffffff0400780c */ /* 0x000fe40003f24270 */
[----:B------:R-:W-:Y:S01]  /*04c0*/  CS2R R6, SRZ ;  /* 0x0000000000067805 */ /* 0x000fe2000001ff00 */
[----:B------:R-:W-:-:S10]  /*04d0*/  IMAD.WIDE R8, R5, 0x4, R2 ;  /* 0x0000000405087825 */ /* 0x000fd400078e0202 */
[----:B------:R1:W2:Y:S01]  /*04e0*/  @P1 LDG.E.64 R6, desc[UR4][R8.64] ;  /* 0x0000000408061981 */ /* 0x0002a2000c1e1b00 */
[----:B------:R-:W-:-:S04]  /*04f0*/  VIADD R13, R5, 0x40 ;  /* 0x00000040050d7836 */ /* 0x000fc80000000000 */
[----:B-1----:R-:W-:Y:S01]  /*0500*/  IMAD.WIDE R8, R13, 0x4, R2 ;  /* 0x000000040d087825 */ /* 0x002fe200078e0202 */
[----:B------:R-:W-:Y:S02]  /*0510*/  P2R R17, PR, RZ, 0x10 ;  /* 0x00000010ff117803 */ /* 0x000fe40000000000 */
[----:B--2---:R-:W-:Y:S02]  /*0520*/  SEL R11, R6, 0xff800000, P1 ;  /* 0xff800000060b7807 */ /* 0x004fe40000800000 */
[----:B------:R-:W-:Y:S02]  /*0530*/  SEL R4, R7, 0xff800000, P1 ;  /* 0xff80000007047807 */ /* 0x000fe40000800000 */
[----:B------:R-:W-:-:S06]  /*0540*/  CS2R R6, SRZ ;  /* 0x0000000000067805 */ /* 0x000fcc000001ff00 */
[----:B------:R-:W2:Y:S01]  /*0550*/  @P1 LDG.E.64 R6, desc[UR4][R8.64] ;  /* 0x0000000408061981 */ /* 0x000ea2000c1e1b00 */
[-C--:B------:R-:W-:Y:S02]  /*0560*/  FSETP.NAN.AND P5, PT, R11, R11.reuse, PT ;  /* 0x0000000b0b00720b */ /* 0x080fe40003fa8000 */
[----:B------:R-:W-:-:S11]  /*0570*/  FSETP.GEU.AND P4, PT, R14, R11, PT ;  /* 0x0000000b0e00720b */ /* 0x000fd60003f8e000 */
[----:B------:R-:W-:Y:S02]  /*0580*/  @!P5 SEL R11, R11, R14, !P4 ;  /* 0x0000000e0b0bd207 */ /* 0x000fe40006000000 */
[-C--:B------:R-:W-:Y:S02]  /*0590*/  FSETP.NAN.AND P5, PT, R4, R4.reuse, PT ;  /* 0x000000040400720b */ /* 0x080fe40003fa8000 */
[----:B------:R-:W-:Y:S02]  /*05a0*/  P2R R18, PR, RZ, 0x10 ;  /* 0x00000010ff127803 */ /* 0x000fe40000000000 */
[----:B------:R-:W-:Y:S02]  /*05b0*/  FSETP.GEU.AND P4, PT, R15, R4, PT ;  /* 0x000000040f00720b */ /* 0x000fe40003f8e000 */
[----:B------:R-:W-:-:S07]  /*05c0*/  P2R R10, PR, RZ, 0x40 ;  /* 0x00000040ff0a7803 */ /* 0x000fce0000000000 */
[----:B------:R-:W-:Y:S02]  /*05d0*/  @!P5 SEL R4, R4, R15, !P4 ;  /* 0x0000000f0404d207 */ /* 0x000fe40006000000 */
[----:B------:R-:W-:Y:S02]  /*05e0*/  P2R R14, PR, RZ, 0x10 ;  /* 0x00000010ff0e7803 */ /* 0x000fe40000000000 */
[----:B--2---:R-:W-:Y:S02]  /*05f0*/  SEL R15, R7, 0xff800000, P1 ;  /* 0xff800000070f7807 */ /* 0x004fe40000800000 */
[----:B------:R-:W-:Y:S02]  /*0600*/  SEL R13, R6, 0xff800000, P1 ;  /* 0xff800000060d7807 */ /* 0x000fe40000800000 */
[----:B------:R-:W-:Y:S02]  /*0610*/  FSETP.NAN.AND P6, PT, R15, R15, PT ;  /* 0x0000000f0f00720b */ /* 0x000fe40003fc8000 */
[----:B------:R-:W-:-:S02]  /*0620*/  FSETP.NAN.AND P4, PT, R13, R13, PT ;  /* 0x0000000d0d00720b */ /* 0x000fc40003f88000 */
[----:B------:R-:W-:-:S04]  /*0630*/  FSETP.GEU.AND P5, PT, R4, R15, PT ;  /* 0x0000000f0400720b */ /* 0x000fc80003fae000 */
[----:B------:R-:W-:Y:S01]  /*0640*/  P2R R9, PR, RZ, 0x20 ;  /* 0x00000020ff097803 */ /* 0x000fe20000000000 */
[----:B------:R-:W-:-:S04]  /*0650*/  VIADD R7, R5, 0x7c0 ;  /* 0x000007c005077836 */ /* 0x000fc80000000000 */
[----:B------:R-:W-:Y:S02]  /*0660*/  @!P6 SEL R15, R15, R4, !P5 ;  /* 0x000000040f0fe207 */ /* 0x000fe40006800000 */
[----:B------:R-:W-:Y:S02]  /*0670*/  ISETP.NE.AND P5, PT, R18, RZ, PT ;  /* 0x000000ff1200720c */ /* 0x000fe40003fa5270 */
[----:B------:R-:W-:Y:S02]  /*0680*/  FSETP.GEU.AND P6, PT, R11, R13, PT ;  /* 0x0000000d0b00720b */ /* 0x000fe40003fce000 */
[----:B------:R-:W-:Y:S02]  /*0690*/  P2R R18, PR, RZ, 0x20 ;  /* 0x00000020ff127803 */ /* 0x000fe40000000000 */
[----:B------:R-:W-:Y:S02]  /*06a0*/  @!P4 SEL R13, R13, R11, !P6 ;  /* 0x0000000b0d0dc207 */ /* 0x000fe40007000000 */
[----:B------:R-:W-:-:S02]  /*06b0*/  ISETP.NE.AND P5, PT, R17, RZ, PT ;  /* 0x000000ff1100720c */ /* 0x000fc40003fa5270 */
[----:B------:R-:W-:Y:S02]  /*06c0*/  ISETP.NE.AND P4, PT, R16, RZ, PT ;  /* 0x000000ff1000720c */ /* 0x000fe40003f85270 */
[----:B------:R-:W-:Y:S01]  /*06d0*/  CS2R R16, SRZ ;  /* 0x0000000000107805 */ /* 0x000fe2000001ff00 */
[----:B------:R-:W-:-:S05]  /*06e0*/  IMAD.WIDE R6, R7, 0x4, R2 ;  /* 0x0000000407067825 */ /* 0x000fca00078e0202 */
[----:B------:R1:W2:Y:S01]  /*06f0*/  @P0 LDG.E.64 R16, desc[UR4][R6.64] ;  /* 0x0000000406100981 */ /* 0x0002a2000c1e1b00 */
[----:B------:R-:W-:-:S04]  /*0700*/  SEL R11, RZ, 0x1, !P4 ;  /* 0x00000001ff0b7807 */ /* 0x000fc80006000000 */
[----:B------:R-:W-:Y:S02]  /*0710*/  SEL R11, R11, 0x2, P3 ;  /* 0x000000020b0b7807 */ /* 0x000fe40001800000 */
[----:B-1----:R-:W-:Y:S02]  /*0720*/  CS2R R6, SRZ ;  /* 0x0000000000067805 */ /* 0x002fe4000001ff00 */
[----:B--2---:R-:W-:Y:S02]  /*0730*/  SEL R4, R16, 0xff800000, P0 ;  /* 0xff80000010047807 */ /* 0x004fe40000000000 */
[----:B------:R-:W-:Y:S02]  /*0740*/  SEL R17, R17, 0xff800000, P0 ;  /* 0xff80000011117807 */ /* 0x000fe40000000000 */
[-C--:B------:R-:W-:Y:S02]  /*0750*/  FSETP.NAN.AND P0, PT, R4, R4.reuse, PT ;  /* 0x000000040400720b */ /* 0x080fe40003f08000 */
[----:B------:R-:W-:-:S11]  /*0760*/  FSETP.GEU.AND P4, PT, R13, R4, PT ;  /* 0x000000040d00720b */ /* 0x000fd60003f8e000 */
[----:B------:R-:W-:Y:S02]  /*0770*/  @!P0 SEL R4, R4, R13, !P4 ;  /* 0x0000000d04048207 */ /* 0x000fe40006000000 */
[----:B------:R-:W-:Y:S01]  /*0780*/  SEL R13, R11, 0x3, P2 ;  /* 0x000000030b0d7807 */ /* 0x000fe20001000000 */
[----:B------:R-:W-:Y:S01]  /*0790*/  VIADD R11, R5, 0x800 ;  /* 0x00000800050b7836 */ /* 0x000fe20000000000 */
[----:B------:R-:W-:-:S03]  /*07a0*/  ISETP.NE.AND P0, PT, R10, RZ, PT ;  /* 0x000000ff0a00720c */ /* 0x000fc60003f05270 */
[----:B------:R-:W-:-:S05]  /*07b0*/  IMAD.WIDE R10, R11, 0x4, R2 ;  /* 0x000000040b0a7825 */ /* 0x000fca00078e0202 */
[----:B------:R-:W2:Y:S01]  /*07c0*/  @P1 LDG.E.64 R6, desc[UR4][R10.64] ;  /* 0x000000040a061981 */ /* 0x000ea2000c1e1b00 */
[----:B------:R-:W-:Y:S02]  /*07d0*/  SEL R8, RZ, 0x1, !P0 ;  /* 0x00000001ff087807 */ /* 0x000fe40004000000 */
[-C--:B------:R-:W-:Y:S02]  /*07e0*/  FSETP.NAN.AND P0, PT, R17, R17.reuse, PT ;  /* 0x000000111100720b */ /* 0x080fe40003f08000 */
[----:B------:R-:W-:-:S11]  /*07f0*/  FSETP.GEU.AND P3, PT, R15, R17, PT ;  /* 0x000000110f00720b */ /* 0x000fd60003f6e000 */
[----:B------:R-:W-:Y:S02]  /*0800*/  @!P0 SEL R17, R17, R15, !P3 ;  /* 0x0000000f11118207 */ /* 0x000fe40005800000 */
[----:B------:R-:W-:-:S04]  /*0810*/  ISETP.NE.AND P0, PT, R12, RZ, PT ;  /* 0x000000ff0c00720c */ /* 0x000fc80003f05270 */
[----:B------:R-:W-:Y:S02]  /*0820*/  SEL R12, R8, 0x2, P0 ;  /* 0x00000002080c7807 */ /* 0x000fe40000000000 */
[----:B--2---:R-:W-:-:S04]  /*0830*/  SEL R8, R7, 0xff800000, P1 ;  /* 0xff80000007087807 */ /* 0x004fc80000800000 */
[-C--:B------:R-:W-:Y:S02]  /*0840*/  FSETP.NAN.AND P0, PT, R8, R8.reuse, PT ;  /* 0x000000080800720b */ /* 0x080fe40003f08000 */
[----:B------:R-:W-:Y:S02]  /*0850*/  SEL R7, R12, 0x3, P5 ;  /* 0x000000030c077807 */ /* 0x000fe40002800000 */
[----:B------:R-:W-:Y:S02]  /*0860*/  ISETP.NE.AND P5, PT, R18, RZ, PT ;  /* 0x000000ff1200720c */ /* 0x000fe40003fa5270 */
[----:B------:R-:W-:Y:S02]  /*0870*/  FSETP.GEU.AND P2, PT, R17, R8, PT ;  /* 0x000000081100720b */ /* 0x000fe40003f4e000 */
[----:B------:R-:W-:Y:S01]  /*0880*/  SEL R16, R13, 0x4, P5 ;  /* 0x000000040d107807 */ /* 0x000fe20002800000 */
[----:B------:R-:W-:-:S04]  /*0890*/  VIADD R13, R5, 0x840 ;  /* 0x00000840050d7836 */ /* 0x000fc80000000000 */
[----:B------:R-:W-:Y:S02]  /*08a0*/  @!P0 SEL R8, R8, R17, !P2 ;  /* 0x0000001108088207 */ /* 0x000fe40005000000 */
[----:B------:R-:W-:Y:S02]  /*08b0*/  ISETP.NE.AND P0, PT, R14, RZ, PT ;  /* 0x000000ff0e00720c */ /* 0x000fe40003f05270 */
[----:B------:R-:W-:Y:S01]  /*08c0*/  CS2R R14, SRZ ;  /* 0x00000000000e7805 */ /* 0x000fe2000001ff00 */
[----:B------:R-:W-:Y:S01]  /*08d0*/  IMAD.WIDE R12, R13, 0x4, R2 ;  /* 0x000000040d0c7825 */ /* 0x000fe200078e0202 */
[----:B------:R-:W-:Y:S01]  /*08e0*/  ISETP.NE.AND P5, PT, R9, RZ, PT ;  /* 0x000000ff0900720c */ /* 0x000fe20003fa5270 */
[----:B------:R-:W1:Y:S03]  /*08f0*/  LDC.64 R2, c[0x0][0x218] ;  /* 0x00008600ff027b82 */ /* 0x000e660000000a00 */
[----:B------:R-:W2:Y:S01]  /*0900*/  @P1 LDG.E.64 R14, desc[UR4][R12.64] ;  /* 0x000000040c0e1981 */ /* 0x000ea2000c1e1b00 */
[----:B------:R-:W-:-:S02]  /*0910*/  SEL R9, R6, 0xff800000, P1 ;  /* 0xff80000006097807 */ /* 0x000fc40000800000 */
[----:B------:R-:W-:Y:S02]  /*0920*/  SEL R7, R7, 0x4, P0 ;  /* 0x0000000407077807 */ /* 0x000fe40000000000 */
[-C--:B------:R-:W-:Y:S02]  /*0930*/  FSETP.NAN.AND P0, PT, R9, R9.reuse, PT ;  /* 0x000000090900720b */ /* 0x080fe40003f08000 */
[----:B------:R-:W-:Y:S02]  /*0940*/  SEL R16, R16, 0x5, P6 ;  /* 0x0000000510107807 */ /* 0x000fe40003000000 */
[----:B------:R-:W-:Y:S02]  /*0950*/  FSETP.GEU.AND P6, PT, R4, R9, PT ;  /* 0x000000090400720b */ /* 0x000fe40003fce000 */
[----:B------:R-:W-:Y:S02]  /*0960*/  SEL R7, R7, 0x5, P5 ;  /* 0x0000000507077807 */ /* 0x000fe40002800000 */
[----:B------:R-:W-:-:S05]  /*0970*/  SEL R16, R16, 0x6, P4 ;  /* 0x0000000610107807 */ /* 0x000fca0002000000 */
[----:B------:R-:W-:Y:S02]  /*0980*/  @!P0 SEL R9, R9, R4, !P6 ;  /* 0x0000000409098207 */ /* 0x000fe40007000000 */
[----:B------:R-:W-:Y:S02]  /*0990*/  SEL R7, R7, 0x6, P3 ;  /* 0x0000000607077807 */ /* 0x000fe40001800000 */
[----:B------:R-:W-:Y:S02]  /*09a0*/  SEL R16, R16, 0x7, P6 ;  /* 0x0000000710107807 */ /* 0x000fe40003000000 */
[----:B------:R-:W-:Y:S02]  /*09b0*/  SEL R7, R7, 0x7, P2 ;  /* 0x0000000707077807 */ /* 0x000fe40001000000 */
[----:B------:R-:W-:Y:S01]  /*09c0*/  IADD3 R6, P4, R0, UR6, RZ ;  /* 0x0000000600067c10 */ /* 0x000fe2000ff9e0ff */
[----:B-1----:R-:W-:Y:S01]  /*09d0*/  IMAD.WIDE R2, R0, 0x4, R2 ;  /* 0x0000000400027825 */ /* 0x002fe200078e0202 */
[----:B--2---:R-:W-:-:S02]  /*09e0*/  SEL R5, R15, 0xff800000, P1 ;  /* 0xff8000000f057807 */ /* 0x004fc40000800000 */
[----:B------:R-:W-:Y:S02]  /*09f0*/  SEL R4, R14, 0xff800000, P1 ;  /* 0xff8000000e047807 */ /* 0x000fe40000800000 */
[-C--:B------:R-:W-:Y:S02]  /*0a00*/  FSETP.NAN.AND P1, PT, R5, R5.reuse, PT ;  /* 0x000000050500720b */ /* 0x080fe40003f28000 */
[-C--:B------:R-:W-:Y:S02]  /*0a10*/  FSETP.NAN.AND P0, PT, R4, R4.reuse, PT ;  /* 0x000000040400720b */ /* 0x080fe40003f08000 */
[----:B------:R-:W-:Y:S02]  /*0a20*/  FSETP.GEU.AND P3, PT, R9, R4, PT ;  /* 0x000000040900720b */ /* 0x000fe40003f6e000 */
[----:B------:R-:W-:Y:S02]  /*0a30*/  FSETP.GEU.AND P2, PT, R8, R5, PT ;  /* 0x000000050800720b */ /* 0x000fe40003f4e000 */
[----:B------:R-:W-:-:S02]  /*0a40*/  SEL R16, R16, 0x8, P3 ;  /* 0x0000000810107807 */ /* 0x000fc40001800000 */
[----:B------:R-:W-:Y:S02]  /*0a50*/  SEL R10, R7, 0x8, P2 ;  /* 0x00000008070a7807 */ /* 0x000fe40001000000 */
[----:B------:R-:W-:Y:S02]  /*0a60*/  LOP3.LUT R11, R16, 0xff, RZ, 0xc0, !PT ;  /* 0x000000ff100b7812 */ /* 0x000fe400078ec0ff */
[----:B------:R-:W-:Y:S02]  /*0a70*/  @!P1 SEL R5, R5, R8, !P2 ;  /* 0x0000000805059207 */ /* 0x000fe40005000000 */
[----:B------:R-:W-:Y:S01]  /*0a80*/  @!P0 SEL R4, R4, R9, !P3 ;  /* 0x0000000904048207 */ /* 0x000fe20005800000 */
[----:B------:R-:W-:Y:S01]  /*0a90*/  IMAD R11, R10, 0x100, R11 ;  /* 0x000001000a0b7824 */ /* 0x000fe200078e020b */
[----:B------:R-:W-:-:S03]  /*0aa0*/  LEA.HI.X.SX32 R7, R0, UR7, 0x1, P4 ;  /* 0x0000000700077c11 */ /* 0x000fc6000a0f0eff */
[----:B------:R-:W-:Y:S04]  /*0ab0*/  STG.E.64 desc[UR4][R2.64], R4 ;  /* 0x0000000402007986 */ /* 0x000fe8000c101b04 */
[----:B------:R-:W-:Y:S01]  /*0ac0*/  STG.E.U16 desc[UR4][R6.64], R11 ;  /* 0x0000000b06007986 */ /* 0x000fe2000c101504 */
[----:B------:R-:W-:Y:S05]  /*0ad0*/  EXIT ;  /* 0x000000000000794d */ /* 0x000fea0003800000 */
.L_x_0:
[----:B------:R-:W-:-:S00]  /*0ae0*/  BRA `(.L_x_0) ;  /* 0xfffffffc00fc7947 */ /* 0x000fc0000383ffff */
[----:B------:R-:W-:-:S00]  /*0af0*/  NOP ;  /* 0x0000000000007918 */ /* 0x000fc00000000000 */
        /* <DEDUP_REMOVED lines=8> */
.L_x_1:


//--------------------- .nv.constant0.triton_poi_fused_max_pool2d_with_indices_7 --------------------------
	.section	.nv.constant0.triton_poi_fused_max_pool2d_with_indices_7,"a",@progbits
	.sectionflags	@""
	.align	4
.nv.constant0.triton_poi_fused_max_pool2d_with_indices_7:
	.zero		556
